//
// Generated by NVIDIA NVVM Compiler
//
// Compiler Build ID: CL-36424714
// Cuda compilation tools, release 13.0, V13.0.88
// Based on NVVM 20.0.0
//

.version 9.0
.target sm_100
.address_size 64

	// .globl	hello
.const .align 1 .b8 s[7] = {72, 101, 108, 108, 111, 33};

.visible .entry hello(
	.param .u64 .ptr .align 1 hello_param_0
)
{
	.reg .b16 	%rs<2>;
	.reg .b32 	%r<2>;
	.reg .b64 	%rd<7>;

	ld.param.u64 	%rd1, [hello_param_0];
	cvta.to.global.u64 	%rd2, %rd1;
	mov.u32 	%r1, %tid.x;
	cvt.u64.u32 	%rd3, %r1;
	mov.u64 	%rd4, s;
	add.s64 	%rd5, %rd4, %rd3;
	ld.const.u8 	%rs1, [%rd5];
	add.s64 	%rd6, %rd2, %rd3;
	st.global.u8 	[%rd6], %rs1;
	ret;

}


// ===== COMPILED SASS (sm_100) =====

	.target	sm_100

	.elftype	@"ET_EXEC"


//--------------------- .note.nv.tkinfo           --------------------------
	.section	.note.nv.tkinfo,"",@"SHT_NOTE"
	.sectionflags	@"SHF_NOTE_NV_TKINFO"
	.tkinfo
        /*0018*/ 	.word	0x00000002
        /*0030*/ 	.string	""
        /*0030*/ 	.string	"ptxas"
        /*0030*/ 	.string	"Cuda compilation tools, release 13.0, V13.0.88"
        /*0030*/ 	.string	"Build cuda_13.0.r13.0/compiler.36424714_0"
        /*0030*/ 	.string	"-arch sm_100 -m 64 "



//--------------------- .note.nv.cuinfo           --------------------------
	.section	.note.nv.cuinfo,"",@"SHT_NOTE"
	.sectionflags	@"SHF_NOTE_NV_CUINFO"
        /*0018*/ 	.short	0x0002
        /*001a*/ 	.short	0x0064
        /*001c*/ 	.short	0x0082
	.zero		2


//--------------------- .nv.info                  --------------------------
	.section	.nv.info,"",@"SHT_CUDA_INFO"
	.align	4


	//----- nvinfo : EIATTR_REGCOUNT
	.align		4
        /*0000*/ 	.byte	0x04, 0x2f
        /*0002*/ 	.short	(.L_2 - .L_1)
	.align		4
.L_1:
        /*0004*/ 	.word	index@(hello)
        /*0008*/ 	.word	0x00000008


	//----- nvinfo : EIATTR_FRAME_SIZE
	.align		4
.L_2:
        /*000c*/ 	.byte	0x04, 0x11
        /*000e*/ 	.short	(.L_4 - .L_3)
	.align		4
.L_3:
        /*0010*/ 	.word	index@(hello)
        /*0014*/ 	.word	0x00000000


	//----- nvinfo : EIATTR_MIN_STACK_SIZE
	.align		4
.L_4:
        /*0018*/ 	.byte	0x04, 0x12
        /*001a*/ 	.short	(.L_6 - .L_5)
	.align		4
.L_5:
        /*001c*/ 	.word	index@(hello)
        /*0020*/ 	.word	0x00000000
.L_6:


//--------------------- .nv.compat                --------------------------
	.section	.nv.compat,"",@"SHT_CUDA_COMPAT_INFO"
	.align	4
        /*0000*/ 	.byte	0x02, 0x09, 0x00, 0x00, 0x02, 0x02, 0x01, 0x00, 0x02, 0x05, 0x05, 0x00, 0x03, 0x07, 0x01, 0x01
        /*0010*/ 	.byte	0x02, 0x03, 0x00, 0x00, 0x02, 0x06, 0x01, 0x00, 0x04, 0x0b, 0x08, 0x00, 0x09, 0x00, 0x00, 0x00
        /*0020*/ 	.byte	0x00, 0x00, 0x00, 0x00


//--------------------- .nv.info.hello            --------------------------
	.section	.nv.info.hello,"",@"SHT_CUDA_INFO"
	.sectionflags	@""
	.align	4


	//----- nvinfo : EIATTR_CUDA_API_VERSION
	.align		4
        /*0000*/ 	.byte	0x04, 0x37
        /*0002*/ 	.short	(.L_8 - .L_7)
.L_7:
        /*0004*/ 	.word	0x00000082


	//----- nvinfo : EIATTR_KPARAM_INFO
	.align		4
.L_8:
        /*0008*/ 	.byte	0x04, 0x17
        /*000a*/ 	.short	(.L_10 - .L_9)
.L_9:
        /*000c*/ 	.word	0x00000000
        /*0010*/ 	.short	0x0000
        /*0012*/ 	.short	0x0000
        /*0014*/ 	.byte	0x00, 0xf5, 0x21, 0x00


	//----- nvinfo : EIATTR_SPARSE_MMA_MASK
	.align		4
.L_10:
        /*0018*/ 	.byte	0x03, 0x50
        /*001a*/ 	.short	0x0000


	//----- nvinfo : EIATTR_MAXREG_COUNT
	.align		4
        /*001c*/ 	.byte	0x03, 0x1b
        /*001e*/ 	.short	0x00ff


	//----- nvinfo : EIATTR_MERCURY_ISA_VERSION
	.align		4
        /*0020*/ 	.byte	0x03, 0x5f
        /*0022*/ 	.short	0x0101


	//----- nvinfo : EIATTR_VRC_CTA_INIT_COUNT
	.align		4
        /*0024*/ 	.byte	0x02, 0x4a
	.zero		1
	.zero		1


	//----- nvinfo : EIATTR_EXIT_INSTR_OFFSETS
	.align		4
        /*0028*/ 	.byte	0x04, 0x1c
        /*002a*/ 	.short	(.L_12 - .L_11)


	//   ....[0]....
.L_11:
        /*002c*/ 	.word	0x00000080


	//----- nvinfo : EIATTR_CBANK_PARAM_SIZE
	.align		4
.L_12:
        /*0030*/ 	.byte	0x03, 0x19
        /*0032*/ 	.short	0x0008


	//----- nvinfo : EIATTR_PARAM_CBANK
	.align		4
        /*0034*/ 	.byte	0x04, 0x0a
        /*0036*/ 	.short	(.L_14 - .L_13)
	.align		4
.L_13:
        /*0038*/ 	.word	index@(.nv.constant0.hello)
        /*003c*/ 	.short	0x0380
        /*003e*/ 	.short	0x0008


	//----- nvinfo : EIATTR_SW_WAR
	.align		4
.L_14:
        /*0040*/ 	.byte	0x04, 0x36
        /*0042*/ 	.short	(.L_16 - .L_15)
.L_15:
        /*0044*/ 	.word	0x00000008
.L_16:


//--------------------- .nv.callgraph             --------------------------
	.section	.nv.callgraph,"",@"SHT_CUDA_CALLGRAPH"
	.align	4
	.sectionentsize	8
	.align		4
        /*0000*/ 	.word	0x00000000
	.align		4
        /*0004*/ 	.word	0xffffffff
	.align		4
        /*0008*/ 	.word	0x00000000
	.align		4
        /*000c*/ 	.word	0xfffffffe
	.align		4
        /*0010*/ 	.word	0x00000000
	.align		4
        /*0014*/ 	.word	0xfffffffd
	.align		4
        /*0018*/ 	.word	0x00000000
	.align		4
        /*001c*/ 	.word	0xfffffffc


//--------------------- .nv.constant3             --------------------------
	.section	.nv.constant3,"a",@progbits
.nv.constant3:
	.type		s,@object
	.size		s,(.L_0 - s)
s:
        /*0000*/ 	.byte	0x48, 0x65, 0x6c, 0x6c, 0x6f, 0x21, 0x00
.L_0:


//--------------------- .text.hello               --------------------------
	.section	.text.hello,"ax",@progbits
	.align	128
        .global         hello
        .type           hello,@function
        .size           hello,(.L_x_1 - hello)
        .other          hello,@"STO_CUDA_ENTRY STV_DEFAULT"
hello:
.text.hello:
[----:B------:R-:W-:Y:S01]  /*0000*/  LDC R1, c[0x0][0x37c] ;  /* 0x0000df00ff017b82 */ /* 0x000fe20000000800 */
[----:B------:R-:W0:Y:S01]  /*0010*/  S2R R0, SR_TID.X ;  /* 0x0000000000007919 */ /* 0x000e220000002100 */
[----:B------:R-:W1:Y:S01]  /*0020*/  LDCU.64 UR6, c[0x0][0x380] ;  /* 0x00007000ff0677ac */ /* 0x000e620008000a00 */
[----:B------:R-:W2:Y:S05]  /*0030*/  LDCU.64 UR4, c[0x0][0x358] ;  /* 0x00006b00ff0477ac */ /* 0x000eaa0008000a00 */
[----:B0-----:R-:W2:Y:S01]  /*0040*/  LDC.U8 R5, c[0x3][R0] ;  /* 0x00c0000000057b82 */ /* 0x001ea20000000000 */
[----:B-1----:R-:W-:-:S04]  /*0050*/  IADD3 R2, P0, PT, R0, UR6, RZ ;  /* 0x0000000600027c10 */ /* 0x002fc8000ff1e0ff */
[----:B------:R-:W-:-:S05]  /*0060*/  IADD3.X R3, PT, PT, RZ, UR7, RZ, P0, !PT ;  /* 0x00000007ff037c10 */ /* 0x000fca00087fe4ff */
[----:B--2---:R-:W-:Y:S01]  /*0070*/  STG.E.U8 desc[UR4][R2.64], R5 ;  /* 0x0000000502007986 */ /* 0x004fe2000c101104 */
[----:B------:R-:W-:Y:S05]  /*0080*/  EXIT ;  /* 0x000000000000794d */ /* 0x000fea0003800000 */
.L_x_0:
[----:B------:R-:W-:-:S00]  /*0090*/  BRA `(.L_x_0) ;  /* 0xfffffffc00fc7947 */ /* 0x000fc0000383ffff */
[----:B------:R-:W-:-:S00]  /*00a0*/  NOP ;  /* 0x0000000000007918 */ /* 0x000fc00000000000 */
        /* <DEDUP_REMOVED lines=13> */
.L_x_1:


//--------------------- .nv.shared.reserved.0     --------------------------
	.section	.nv.shared.reserved.0,"aw",@nobits
	.weak		__nv_reservedSMEM_offset_0_alias
	.size		__nv_reservedSMEM_offset_0_alias, 0, 64
	.other		__nv_reservedSMEM_offset_0_alias,@"STO_CUDA_RESERVED_SHARED STV_DEFAULT"
__nv_reservedSMEM_offset_0_alias:
	.zero		0
	.zero		64


//--------------------- .nv.constant0.hello       --------------------------
	.section	.nv.constant0.hello,"a",@progbits
	.sectionflags	@""
	.align	4
.nv.constant0.hello:
	.zero		904


//--------------------- SYMBOLS --------------------------

	.type		.nv.reservedSmem.offset0,@object
	.size		.nv.reservedSmem.offset0,0x4
